	.headerflags	@"EF_CUDA_TEXMODE_UNIFIED EF_CUDA_64BIT_ADDRESS EF_CUDA_ACCELERATORS EF_CUDA_SM90 EF_CUDA_VIRTUAL_SM(EF_CUDA_SM90)"
	.elftype	@"ET_EXEC"


//--------------------- .nv.info                  --------------------------
	.section	.nv.info,"",@"SHT_CUDA_INFO"
	.align	4


	//----- nvinfo : EIATTR_REGCOUNT
	.align		4
        /*0000*/ 	.byte	0x04, 0x2f
        /*0002*/ 	.short	(.L_2 - .L_1)
	.align		4
.L_1:
        /*0004*/ 	.word	index@(triton_poi_fused_gelu_8)
        /*0008*/ 	.word	0x00000012


	//----- nvinfo : EIATTR_MIN_STACK_SIZE
	.align		4
.L_2:
        /*000c*/ 	.byte	0x04, 0x12
        /*000e*/ 	.short	(.L_4 - .L_3)
	.align		4
.L_3:
        /*0010*/ 	.word	index@(triton_poi_fused_gelu_8)
        /*0014*/ 	.word	0x00000000


	//----- nvinfo : EIATTR_FRAME_SIZE
	.align		4
.L_4:
        /*0018*/ 	.byte	0x04, 0x11
        /*001a*/ 	.short	(.L_6 - .L_5)
	.align		4
.L_5:
        /*001c*/ 	.word	index@(triton_poi_fused_gelu_8)
        /*0020*/ 	.word	0x00000000


	//----- nvinfo : EIATTR_MIN_STACK_SIZE
	.align		4
.L_6:
        /*0024*/ 	.byte	0x04, 0x12
        /*0026*/ 	.short	(.L_8 - .L_7)
	.align		4
.L_7:
        /*0028*/ 	.word	index@(triton_poi_fused_gelu_8)
        /*002c*/ 	.word	0x00000000
.L_8:


//--------------------- .nv.info.triton_poi_fused_gelu_8 --------------------------
	.section	.nv.info.triton_poi_fused_gelu_8,"",@"SHT_CUDA_INFO"
	.sectionflags	@""
	.align	4


	//----- nvinfo : EIATTR_CUDA_API_VERSION
	.align		4
        /*0000*/ 	.byte	0x04, 0x37
        /*0002*/ 	.short	(.L_10 - .L_9)
.L_9:
        /*0004*/ 	.word	0x0000007c


	//----- nvinfo : EIATTR_KPARAM_INFO
	.align		4
.L_10:
        /*0008*/ 	.byte	0x04, 0x17
        /*000a*/ 	.short	(.L_12 - .L_11)
.L_11:
        /*000c*/ 	.word	0x00000000
        /*0010*/ 	.short	0x0002
        /*0012*/ 	.short	0x0010
        /*0014*/ 	.byte	0x00, 0xf0, 0x11, 0x00


	//----- nvinfo : EIATTR_KPARAM_INFO
	.align		4
.L_12:
        /*0018*/ 	.byte	0x04, 0x17
        /*001a*/ 	.short	(.L_14 - .L_13)
.L_13:
        /*001c*/ 	.word	0x00000000
        /*0020*/ 	.short	0x0001
        /*0022*/ 	.short	0x0008
        /*0024*/ 	.byte	0x00, 0xf4, 0x21, 0x00


	//----- nvinfo : EIATTR_KPARAM_INFO
	.align		4
.L_14:
        /*0028*/ 	.byte	0x04, 0x17
        /*002a*/ 	.short	(.L_16 - .L_15)
.L_15:
        /*002c*/ 	.word	0x00000000
        /*0030*/ 	.short	0x0000
        /*0032*/ 	.short	0x0000
        /*0034*/ 	.byte	0x00, 0xf4, 0x21, 0x00


	//----- nvinfo : EIATTR_SPARSE_MMA_MASK
	.align		4
.L_16:
        /*0038*/ 	.byte	0x03, 0x50
        /*003a*/ 	.short	0x0000


	//----- nvinfo : EIATTR_MAXREG_COUNT
	.align		4
        /*003c*/ 	.byte	0x03, 0x1b
        /*003e*/ 	.short	0x00ff


	//----- nvinfo : EIATTR_EXIT_INSTR_OFFSETS
	.align		4
        /*0040*/ 	.byte	0x04, 0x1c
        /*0042*/ 	.short	(.L_18 - .L_17)


	//   ....[0]....
.L_17:
        /*0044*/ 	.word	0x000004f0


	//----- nvinfo : EIATTR_REQNTID
	.align		4
.L_18:
        /*0048*/ 	.byte	0x04, 0x10
        /*004a*/ 	.short	(.L_20 - .L_19)
.L_19:
        /*004c*/ 	.word	0x00000080
        /*0050*/ 	.word	0x00000001
        /*0054*/ 	.word	0x00000001


	//----- nvinfo : EIATTR_CBANK_PARAM_SIZE
	.align		4
.L_20:
        /*0058*/ 	.byte	0x03, 0x19
        /*005a*/ 	.short	0x0014


	//----- nvinfo : EIATTR_PARAM_CBANK
	.align		4
        /*005c*/ 	.byte	0x04, 0x0a
        /*005e*/ 	.short	(.L_22 - .L_21)
	.align		4
.L_21:
        /*0060*/ 	.word	index@(.nv.constant0.triton_poi_fused_gelu_8)
        /*0064*/ 	.short	0x0210
        /*0066*/ 	.short	0x0014


	//----- nvinfo : EIATTR_SW_WAR
	.align		4
.L_22:
        /*0068*/ 	.byte	0x04, 0x36
        /*006a*/ 	.short	(.L_24 - .L_23)
.L_23:
        /*006c*/ 	.word	0x00000008
.L_24:


//--------------------- .nv.callgraph             --------------------------
	.section	.nv.callgraph,"",@"SHT_CUDA_CALLGRAPH"
	.align	4
	.sectionentsize	8
	.align		4
        /*0000*/ 	.word	0x00000000
	.align		4
        /*0004*/ 	.word	0xffffffff
	.align		4
        /*0008*/ 	.word	0x00000000
	.align		4
        /*000c*/ 	.word	0xfffffffe
	.align		4
        /*0010*/ 	.word	0x00000000
	.align		4
        /*0014*/ 	.word	0xfffffffd
	.align		4
        /*0018*/ 	.word	0x00000000
	.align		4
        /*001c*/ 	.word	0xfffffffc


//--------------------- .nv.constant4             --------------------------
	.section	.nv.constant4,"a",@progbits
	.align	8
	.align		8
.nv.constant4:
        /*0000*/ 	.dword	_$_str


//--------------------- .text.triton_poi_fused_gelu_8 --------------------------
	.section	.text.triton_poi_fused_gelu_8,"ax",@progbits
	.align	128
        .global         triton_poi_fused_gelu_8
        .type           triton_poi_fused_gelu_8,@function
        .size           triton_poi_fused_gelu_8,(.L_x_1 - triton_poi_fused_gelu_8)
        .other          triton_poi_fused_gelu_8,@"STO_CUDA_ENTRY STV_DEFAULT"
triton_poi_fused_gelu_8:
.text.triton_poi_fused_gelu_8:
[----:B------:R-:W-:Y:S01]  /*0000*/  LDC R1, c[0x0][0x28] ;  /* 0x00000a00ff017b82 */ /* 0x000fe20000000800 */
[----:B------:R-:W1:Y:S07]  /*0010*/  S2R R0, SR_TID.X ;  /* 0x0000000000007919 */ /* 0x000e6e0000002100 */
[----:B------:R-:W2:Y:S01]  /*0020*/  LDC.64 R2, c[0x0][0x210] ;  /* 0x00008400ff027b82 */ /* 0x000ea20000000a00 */
[----:B------:R-:W-:Y:S01]  /*0030*/  ULDC.64 UR4, c[0x0][0x208] ;  /* 0x0000820000047ab9 */ /* 0x000fe20000000a00 */
[----:B------:R-:W3:Y:S01]  /*0040*/  S2R R5, SR_CTAID.X ;  /* 0x0000000000057919 */ /* 0x000ee20000002500 */
[----:B------:R-:W-:Y:S01]  /*0050*/  HFMA2.MMA R8, -RZ, RZ, 0.470947265625, -12.46875 ;  /* 0x3789ca3cff087435 */ /* 0x000fe200000001ff */
[----:B------:R-:W-:Y:S01]  /*0060*/  MOV R10, 0xb9f560b9 ;  /* 0xb9f560b9000a7802 */ /* 0x000fe20000000f00 */
[----:B------:R-:W-:Y:S01]  /*0070*/  HFMA2.MMA R12, -RZ, RZ, 0.958984375, -6.1690807342529296875e-05 ;  /* 0x3bac840bff0c7435 */ /* 0x000fe200000001ff */
[----:B------:R-:W-:Y:S01]  /*0080*/  IMAD.MOV.U32 R11, RZ, RZ, 0x3789ca3c ;  /* 0x3789ca3cff0b7424 */ /* 0x000fe200078e00ff */
[----:B------:R-:W-:Y:S01]  /*0090*/  HFMA2.MMA R15, -RZ, RZ, 0.958984375, -6.1690807342529296875e-05 ;  /* 0x3bac840bff0f7435 */ /* 0x000fe200000001ff */
[----:B------:R-:W-:Y:S01]  /*00a0*/  MOV R13, 0xb9f560b9 ;  /* 0xb9f560b9000d7802 */ /* 0x000fe20000000f00 */
[----:B------:R-:W-:Y:S01]  /*00b0*/  ULDC.64 UR6, c[0x0][0x218] ;  /* 0x0000860000067ab9 */ /* 0x000fe20000000a00 */
[----:B-1----:R-:W-:-:S04]  /*00c0*/  SHF.L.U32 R0, R0, 0x1, RZ ;  /* 0x0000000100007819 */ /* 0x002fc800000006ff */
[----:B------:R-:W-:-:S04]  /*00d0*/  LOP3.LUT R0, R0, 0xfe, RZ, 0xc0, !PT ;  /* 0x000000fe00007812 */ /* 0x000fc800078ec0ff */
[----:B---3--:R-:W-:-:S05]  /*00e0*/  LEA R0, R5, R0, 0x8 ;  /* 0x0000000005007211 */ /* 0x008fca00078e40ff */
[----:B--2---:R-:W-:-:S06]  /*00f0*/  IMAD.WIDE R2, R0, 0x4, R2 ;  /* 0x0000000400027825 */ /* 0x004fcc00078e0202 */
[----:B------:R-:W2:Y:S02]  /*0100*/  LDG.E.64 R2, desc[UR4][R2.64] ;  /* 0x0000000402027981 */ /* 0x000ea4000c1e1b00 */
[----:B--2---:R-:W-:Y:S01]  /*0110*/  FMUL R4, R2, 0.70710676908493041992 ;  /* 0x3f3504f302047820 */ /* 0x004fe20000400000 */
[----:B------:R-:W-:-:S03]  /*0120*/  FMUL R5, R3, 0.70710676908493041992 ;  /* 0x3f3504f303057820 */ /* 0x000fc60000400000 */
[----:B------:R-:W-:Y:S01]  /*0130*/  FADD.FTZ R7, |R4|, -RZ ;  /* 0x800000ff04077221 */ /* 0x000fe20000010200 */
[----:B------:R-:W-:-:S04]  /*0140*/  FADD.FTZ R6, |R5|, -RZ ;  /* 0x800000ff05067221 */ /* 0x000fc80000010200 */
[----:B------:R-:W-:Y:S02]  /*0150*/  FSETP.GE.AND P0, PT, R7, 1.0029599666595458984, PT ;  /* 0x3f8060fe0700780b */ /* 0x000fe40003f06000 */
[----:B------:R-:W-:-:S11]  /*0160*/  FSETP.GE.AND P1, PT, R6, 1.0029599666595458984, PT ;  /* 0x3f8060fe0600780b */ /* 0x000fd60003f26000 */
[----:B------:R-:W-:Y:S01]  /*0170*/  @!P0 MOV R8, 0x38b1e96a ;  /* 0x38b1e96a00088802 */ /* 0x000fe20000000f00 */
[----:B------:R-:W-:Y:S01]  /*0180*/  @!P0 FMUL R7, R4, R4 ;  /* 0x0000000404078220 */ /* 0x000fe20000400000 */
[----:B------:R-:W-:Y:S01]  /*0190*/  @!P0 MOV R10, 0xba574d20 ;  /* 0xba574d20000a8802 */ /* 0x000fe20000000f00 */
[----:B------:R-:W-:Y:S01]  /*01a0*/  @!P1 IMAD.MOV.U32 R13, RZ, RZ, -0x45a8b2e0 ;  /* 0xba574d20ff0d9424 */ /* 0x000fe200078e00ff */
[----:B------:R-:W-:Y:S01]  /*01b0*/  @!P1 MOV R11, 0x38b1e96a ;  /* 0x38b1e96a000b9802 */ /* 0x000fe20000000f00 */
[----:B------:R-:W-:Y:S01]  /*01c0*/  @!P1 FMUL R6, R5, R5 ;  /* 0x0000000505069220 */ /* 0x000fe20000400000 */
[----:B------:R-:W-:Y:S01]  /*01d0*/  @!P0 MOV R12, 0x3baad5ea ;  /* 0x3baad5ea000c8802 */ /* 0x000fe20000000f00 */
[----:B------:R-:W-:Y:S01]  /*01e0*/  FFMA.FTZ R9, R7, R8, R10 ;  /* 0x0000000807097223 */ /* 0x000fe2000001000a */
[----:B------:R-:W-:Y:S01]  /*01f0*/  HFMA2.MMA R8, -RZ, RZ, -1.26171875, -2.110004425048828125e-05 ;  /* 0xbd0c8162ff087435 */ /* 0x000fe200000001ff */
[----:B------:R-:W-:Y:S01]  /*0200*/  FFMA.FTZ R14, R6, R11, R13 ;  /* 0x0000000b060e7223 */ /* 0x000fe2000001000d */
[----:B------:R-:W-:Y:S01]  /*0210*/  @!P1 IMAD.MOV.U32 R15, RZ, RZ, 0x3baad5ea ;  /* 0x3baad5eaff0f9424 */ /* 0x000fe200078e00ff */
[----:B------:R-:W-:Y:S01]  /*0220*/  MOV R11, 0xbd0c8162 ;  /* 0xbd0c8162000b7802 */ /* 0x000fe20000000f00 */
[----:B------:R-:W-:Y:S01]  /*0230*/  HFMA2.MMA R10, -RZ, RZ, 1.52734375, -41152 ;  /* 0x3e1cf906ff0a7435 */ /* 0x000fe200000001ff */
[----:B------:R-:W-:Y:S01]  /*0240*/  @!P1 MOV R11, 0xbcdc1be7 ;  /* 0xbcdc1be7000b9802 */ /* 0x000fe20000000f00 */
[-C--:B------:R-:W-:Y:S01]  /*0250*/  FFMA.FTZ R9, R9, R7.reuse, R12 ;  /* 0x0000000709097223 */ /* 0x080fe2000001000c */
[----:B------:R-:W-:Y:S01]  /*0260*/  @!P0 MOV R8, 0xbcdc1be7 ;  /* 0xbcdc1be700088802 */ /* 0x000fe20000000f00 */
[-C--:B------:R-:W-:Y:S01]  /*0270*/  FFMA.FTZ R14, R14, R6.reuse, R15 ;  /* 0x000000060e0e7223 */ /* 0x080fe2000001000f */
[----:B------:R-:W-:Y:S01]  /*0280*/  HFMA2.MMA R12, -RZ, RZ, 1.853515625, -0.00091457366943359375 ;  /* 0x3f6a937eff0c7435 */ /* 0x000fe200000001ff */
[----:B------:R-:W-:Y:S01]  /*0290*/  @!P0 IMAD.MOV.U32 R10, RZ, RZ, 0x3de718af ;  /* 0x3de718afff0a8424 */ /* 0x000fe200078e00ff */
[----:B------:R-:W-:Y:S01]  /*02a0*/  HFMA2.MMA R15, -RZ, RZ, 1.78125, -136.25 ;  /* 0x3f20d842ff0f7435 */ /* 0x000fe200000001ff */
[-C--:B------:R-:W-:Y:S01]  /*02b0*/  FFMA.FTZ R9, R9, R7.reuse, R8 ;  /* 0x0000000709097223 */ /* 0x080fe20000010008 */
[-C--:B------:R-:W-:Y:S01]  /*02c0*/  FFMA.FTZ R14, R14, R6.reuse, R11 ;  /* 0x000000060e0e7223 */ /* 0x080fe2000001000b */
[----:B------:R-:W-:Y:S01]  /*02d0*/  MOV R11, 0x3e1cf906 ;  /* 0x3e1cf906000b7802 */ /* 0x000fe20000000f00 */
[----:B------:R-:W-:Y:S01]  /*02e0*/  HFMA2.MMA R8, -RZ, RZ, 1.78125, -136.25 ;  /* 0x3f20d842ff087435 */ /* 0x000fe200000001ff */
[----:B------:R-:W-:Y:S01]  /*02f0*/  @!P1 IMAD.MOV.U32 R11, RZ, RZ, 0x3de718af ;  /* 0x3de718afff0b9424 */ /* 0x000fe200078e00ff */
[----:B------:R-:W-:Y:S01]  /*0300*/  @!P0 MOV R12, 0xbec093ac ;  /* 0xbec093ac000c8802 */ /* 0x000fe20000000f00 */
[-C--:B------:R-:W-:Y:S01]  /*0310*/  FFMA.FTZ R9, R9, R7.reuse, R10 ;  /* 0x0000000709097223 */ /* 0x080fe2000001000a */
[----:B------:R-:W-:Y:S01]  /*0320*/  MOV R13, 0x3f6a937e ;  /* 0x3f6a937e000d7802 */ /* 0x000fe20000000f00 */
[----:B------:R-:W-:Y:S01]  /*0330*/  FFMA.FTZ R14, R14, R6, R11 ;  /* 0x000000060e0e7223 */ /* 0x000fe2000001000b */
[----:B------:R-:W-:Y:S01]  /*0340*/  @!P1 MOV R13, 0xbec093ac ;  /* 0xbec093ac000d9802 */ /* 0x000fe20000000f00 */
[----:B------:R-:W-:Y:S01]  /*0350*/  FFMA.FTZ R9, R9, R7, R12 ;  /* 0x0000000709097223 */ /* 0x000fe2000001000c */
[----:B------:R-:W-:-:S02]  /*0360*/  @!P0 MOV R8, 0x3e0375d3 ;  /* 0x3e0375d300088802 */ /* 0x000fc40000000f00 */
[----:B------:R-:W-:Y:S01]  /*0370*/  @!P1 MOV R15, 0x3e0375d3 ;  /* 0x3e0375d3000f9802 */ /* 0x000fe20000000f00 */
[----:B------:R-:W-:Y:S01]  /*0380*/  FFMA.FTZ R14, R14, R6, R13 ;  /* 0x000000060e0e7223 */ /* 0x000fe2000001000d */
[----:B------:R-:W-:Y:S01]  /*0390*/  FSEL R11, -R7, R4, P0 ;  /* 0x00000004070b7208 */ /* 0x000fe20000000100 */
[----:B------:R-:W-:Y:S01]  /*03a0*/  FFMA.FTZ R8, R9, R7, R8 ;  /* 0x0000000709087223 */ /* 0x000fe20000010008 */
[----:B------:R-:W-:Y:S01]  /*03b0*/  FSEL R7, -R6, R5, P1 ;  /* 0x0000000506077208 */ /* 0x000fe20000800100 */
[----:B------:R-:W-:Y:S02]  /*03c0*/  FFMA.FTZ R14, R14, R6, R15 ;  /* 0x000000060e0e7223 */ /* 0x000fe4000001000f */
[----:B------:R-:W-:Y:S02]  /*03d0*/  FFMA.FTZ R8, R8, R11, R11 ;  /* 0x0000000b08087223 */ /* 0x000fe4000001000b */
[----:B------:R-:W-:Y:S02]  /*03e0*/  FFMA.FTZ R14, R14, R7, R7 ;  /* 0x000000070e0e7223 */ /* 0x000fe40000010007 */
[----:B------:R-:W1:Y:S08]  /*03f0*/  @P0 MUFU.EX2 R6, R8 ;  /* 0x0000000800060308 */ /* 0x000e700000000800 */
[----:B------:R-:W2:Y:S01]  /*0400*/  @P1 MUFU.EX2 R9, R14 ;  /* 0x0000000e00091308 */ /* 0x000ea20000000800 */
[----:B-1----:R-:W-:-:S05]  /*0410*/  @P0 FADD R7, -R6, 1 ;  /* 0x3f80000006070421 */ /* 0x002fca0000000100 */
[----:B------:R-:W-:Y:S01]  /*0420*/  @P0 LOP3.LUT R8, R7, 0x80000000, R4, 0xf8, !PT ;  /* 0x8000000007080812 */ /* 0x000fe200078ef804 */
[----:B------:R-:W-:Y:S01]  /*0430*/  FMUL R4, R3, 0.5 ;  /* 0x3f00000003047820 */ /* 0x000fe20000400000 */
[----:B------:R-:W-:Y:S01]  /*0440*/  SHF.R.S32.HI R3, RZ, 0x1f, R0 ;  /* 0x0000001fff037819 */ /* 0x000fe20000011400 */
[----:B--2---:R-:W-:Y:S01]  /*0450*/  @P1 FADD R6, -R9, 1 ;  /* 0x3f80000009061421 */ /* 0x004fe20000000100 */
[----:B------:R-:W-:Y:S01]  /*0460*/  FMUL R9, R2, 0.5 ;  /* 0x3f00000002097820 */ /* 0x000fe20000400000 */
[----:B------:R-:W-:Y:S01]  /*0470*/  FADD R8, R8, 1 ;  /* 0x3f80000008087421 */ /* 0x000fe20000000000 */
[C---:B------:R-:W-:Y:S02]  /*0480*/  LEA R2, P0, R0.reuse, UR6, 0x2 ;  /* 0x0000000600027c11 */ /* 0x040fe4000f8010ff */
[----:B------:R-:W-:Y:S01]  /*0490*/  @P1 LOP3.LUT R14, R6, 0x80000000, R5, 0xf8, !PT ;  /* 0x80000000060e1812 */ /* 0x000fe200078ef805 */
[----:B------:R-:W-:Y:S01]  /*04a0*/  FMUL R8, R9, R8 ;  /* 0x0000000809087220 */ /* 0x000fe20000400000 */
[----:B------:R-:W-:-:S03]  /*04b0*/  LEA.HI.X R3, R0, UR7, R3, 0x2, P0 ;  /* 0x0000000700037c11 */ /* 0x000fc600080f1403 */
[----:B------:R-:W-:-:S04]  /*04c0*/  FADD R5, R14, 1 ;  /* 0x3f8000000e057421 */ /* 0x000fc80000000000 */
[----:B------:R-:W-:-:S05]  /*04d0*/  FMUL R9, R4, R5 ;  /* 0x0000000504097220 */ /* 0x000fca0000400000 */
[----:B------:R-:W-:Y:S01]  /*04e0*/  STG.E.64 desc[UR4][R2.64], R8 ;  /* 0x0000000802007986 */ /* 0x000fe2000c101b04 */
[----:B------:R-:W-:Y:S05]  /*04f0*/  EXIT ;  /* 0x000000000000794d */ /* 0x000fea0003800000 */
.L_x_0:
[----:B------:R-:W-:-:S00]  /*0500*/  BRA `(.L_x_0) ;  /* 0xfffffffc00fc7947 */ /* 0x000fc0000383ffff */
[----:B------:R-:W-:-:S00]  /*0510*/  NOP ;  /* 0x0000000000007918 */ /* 0x000fc00000000000 */
        /* <DEDUP_REMOVED lines=14> */
.L_x_1:


//--------------------- .nv.global.init           --------------------------
	.section	.nv.global.init,"aw",@progbits
.nv.global.init:
	.type		_$_str,@object
	.size		_$_str,(.L_0 - _$_str)
_$_str:
        /*0000*/ 	.byte	0x5f, 0x5f, 0x43, 0x55, 0x44, 0x41, 0x5f, 0x46, 0x54, 0x5a, 0x00
.L_0:


//--------------------- .nv.constant0.triton_poi_fused_gelu_8 --------------------------
	.section	.nv.constant0.triton_poi_fused_gelu_8,"a",@progbits
	.sectionflags	@""
	.align	4
.nv.constant0.triton_poi_fused_gelu_8:
	.zero		548
